	.headerflags	@"EF_CUDA_TEXMODE_UNIFIED EF_CUDA_64BIT_ADDRESS EF_CUDA_ACCELERATORS EF_CUDA_SM90 EF_CUDA_VIRTUAL_SM(EF_CUDA_SM90)"
	.elftype	@"ET_EXEC"


//--------------------- .nv.info                  --------------------------
	.section	.nv.info,"",@"SHT_CUDA_INFO"
	.align	4


	//----- nvinfo : EIATTR_REGCOUNT
	.align		4
        /*0000*/ 	.byte	0x04, 0x2f
        /*0002*/ 	.short	(.L_1 - .L_0)
	.align		4
.L_0:
        /*0004*/ 	.word	index@(triton_poi_fused__softmax_leaky_relu_mul_sum_1)
        /*0008*/ 	.word	0x00000014


	//----- nvinfo : EIATTR_MIN_STACK_SIZE
	.align		4
.L_1:
        /*000c*/ 	.byte	0x04, 0x12
        /*000e*/ 	.short	(.L_3 - .L_2)
	.align		4
.L_2:
        /*0010*/ 	.word	index@(triton_poi_fused__softmax_leaky_relu_mul_sum_1)
        /*0014*/ 	.word	0x00000000


	//----- nvinfo : EIATTR_FRAME_SIZE
	.align		4
.L_3:
        /*0018*/ 	.byte	0x04, 0x11
        /*001a*/ 	.short	(.L_5 - .L_4)
	.align		4
.L_4:
        /*001c*/ 	.word	index@(triton_poi_fused__softmax_leaky_relu_mul_sum_1)
        /*0020*/ 	.word	0x00000000


	//----- nvinfo : EIATTR_MIN_STACK_SIZE
	.align		4
.L_5:
        /*0024*/ 	.byte	0x04, 0x12
        /*0026*/ 	.short	(.L_7 - .L_6)
	.align		4
.L_6:
        /*0028*/ 	.word	index@(triton_poi_fused__softmax_leaky_relu_mul_sum_1)
        /*002c*/ 	.word	0x00000000
.L_7:


//--------------------- .nv.info.triton_poi_fused__softmax_leaky_relu_mul_sum_1 --------------------------
	.section	.nv.info.triton_poi_fused__softmax_leaky_relu_mul_sum_1,"",@"SHT_CUDA_INFO"
	.sectionflags	@""
	.align	4


	//----- nvinfo : EIATTR_CUDA_API_VERSION
	.align		4
        /*0000*/ 	.byte	0x04, 0x37
        /*0002*/ 	.short	(.L_9 - .L_8)
.L_8:
        /*0004*/ 	.word	0x0000007c


	//----- nvinfo : EIATTR_KPARAM_INFO
	.align		4
.L_9:
        /*0008*/ 	.byte	0x04, 0x17
        /*000a*/ 	.short	(.L_11 - .L_10)
.L_10:
        /*000c*/ 	.word	0x00000000
        /*0010*/ 	.short	0x0003
        /*0012*/ 	.short	0x0018
        /*0014*/ 	.byte	0x00, 0xf0, 0x11, 0x00


	//----- nvinfo : EIATTR_KPARAM_INFO
	.align		4
.L_11:
        /*0018*/ 	.byte	0x04, 0x17
        /*001a*/ 	.short	(.L_13 - .L_12)
.L_12:
        /*001c*/ 	.word	0x00000000
        /*0020*/ 	.short	0x0002
        /*0022*/ 	.short	0x0010
        /*0024*/ 	.byte	0x00, 0xf4, 0x21, 0x00


	//----- nvinfo : EIATTR_KPARAM_INFO
	.align		4
.L_13:
        /*0028*/ 	.byte	0x04, 0x17
        /*002a*/ 	.short	(.L_15 - .L_14)
.L_14:
        /*002c*/ 	.word	0x00000000
        /*0030*/ 	.short	0x0001
        /*0032*/ 	.short	0x0008
        /*0034*/ 	.byte	0x00, 0xf4, 0x21, 0x00


	//----- nvinfo : EIATTR_KPARAM_INFO
	.align		4
.L_15:
        /*0038*/ 	.byte	0x04, 0x17
        /*003a*/ 	.short	(.L_17 - .L_16)
.L_16:
        /*003c*/ 	.word	0x00000000
        /*0040*/ 	.short	0x0000
        /*0042*/ 	.short	0x0000
        /*0044*/ 	.byte	0x00, 0xf4, 0x21, 0x00


	//----- nvinfo : EIATTR_SPARSE_MMA_MASK
	.align		4
.L_17:
        /*0048*/ 	.byte	0x03, 0x50
        /*004a*/ 	.short	0x0000


	//----- nvinfo : EIATTR_MAXREG_COUNT
	.align		4
        /*004c*/ 	.byte	0x03, 0x1b
        /*004e*/ 	.short	0x00ff


	//----- nvinfo : EIATTR_EXIT_INSTR_OFFSETS
	.align		4
        /*0050*/ 	.byte	0x04, 0x1c
        /*0052*/ 	.short	(.L_19 - .L_18)


	//   ....[0]....
.L_18:
        /*0054*/ 	.word	0x000003b0


	//   ....[1]....
        /*0058*/ 	.word	0x000003d0


	//----- nvinfo : EIATTR_REQNTID
	.align		4
.L_19:
        /*005c*/ 	.byte	0x04, 0x10
        /*005e*/ 	.short	(.L_21 - .L_20)
.L_20:
        /*0060*/ 	.word	0x00000020
        /*0064*/ 	.word	0x00000001
        /*0068*/ 	.word	0x00000001


	//----- nvinfo : EIATTR_CBANK_PARAM_SIZE
	.align		4
.L_21:
        /*006c*/ 	.byte	0x03, 0x19
        /*006e*/ 	.short	0x001c


	//----- nvinfo : EIATTR_PARAM_CBANK
	.align		4
        /*0070*/ 	.byte	0x04, 0x0a
        /*0072*/ 	.short	(.L_23 - .L_22)
	.align		4
.L_22:
        /*0074*/ 	.word	index@(.nv.constant0.triton_poi_fused__softmax_leaky_relu_mul_sum_1)
        /*0078*/ 	.short	0x0210
        /*007a*/ 	.short	0x001c


	//----- nvinfo : EIATTR_SW_WAR
	.align		4
.L_23:
        /*007c*/ 	.byte	0x04, 0x36
        /*007e*/ 	.short	(.L_25 - .L_24)
.L_24:
        /*0080*/ 	.word	0x00000008
.L_25:


//--------------------- .nv.callgraph             --------------------------
	.section	.nv.callgraph,"",@"SHT_CUDA_CALLGRAPH"
	.align	4
	.sectionentsize	8
	.align		4
        /*0000*/ 	.word	0x00000000
	.align		4
        /*0004*/ 	.word	0xffffffff
	.align		4
        /*0008*/ 	.word	0x00000000
	.align		4
        /*000c*/ 	.word	0xfffffffe
	.align		4
        /*0010*/ 	.word	0x00000000
	.align		4
        /*0014*/ 	.word	0xfffffffd
	.align		4
        /*0018*/ 	.word	0x00000000
	.align		4
        /*001c*/ 	.word	0xfffffffc


//--------------------- .text.triton_poi_fused__softmax_leaky_relu_mul_sum_1 --------------------------
	.section	.text.triton_poi_fused__softmax_leaky_relu_mul_sum_1,"ax",@progbits
	.align	128
        .global         triton_poi_fused__softmax_leaky_relu_mul_sum_1
        .type           triton_poi_fused__softmax_leaky_relu_mul_sum_1,@function
        .size           triton_poi_fused__softmax_leaky_relu_mul_sum_1,(.L_x_1 - triton_poi_fused__softmax_leaky_relu_mul_sum_1)
        .other          triton_poi_fused__softmax_leaky_relu_mul_sum_1,@"STO_CUDA_ENTRY STV_DEFAULT"
triton_poi_fused__softmax_leaky_relu_mul_sum_1:
.text.triton_poi_fused__softmax_leaky_relu_mul_sum_1:
[----:B------:R-:W0:Y:S02]  /*0000*/  LDC R1, c[0x0][0x28] ;  /* 0x00000a00ff017b82 */ /* 0x000e240000000800 */
[----:B------:R-:W1:Y:S01]  /*0010*/  S2R R0, SR_TID.X ;  /* 0x0000000000007919 */ /* 0x000e620000002100 */
[----:B------:R-:W2:Y:S01]  /*0020*/  LDC.64 R2, c[0x0][0x210] ;  /* 0x00008400ff027b82 */ /* 0x000ea20000000a00 */
[----:B------:R-:W-:Y:S01]  /*0030*/  CS2R R10, SRZ ;  /* 0x00000000000a7805 */ /* 0x000fe2000001ff00 */
[----:B------:R-:W-:Y:S01]  /*0040*/  HFMA2.MMA R6, -RZ, RZ, 0, 0 ;  /* 0x00000000ff067435 */ /* 0x000fe200000001ff */
[----:B------:R-:W3:Y:S01]  /*0050*/  S2R R9, SR_CTAID.X ;  /* 0x0000000000097919 */ /* 0x000ee20000002500 */
[----:B------:R-:W-:Y:S01]  /*0060*/  ULDC.64 UR4, c[0x0][0x208] ;  /* 0x0000820000047ab9 */ /* 0x000fe20000000a00 */
[----:B------:R-:W-:Y:S02]  /*0070*/  MOV R8, RZ ;  /* 0x000000ff00087202 */ /* 0x000fe40000000f00 */
[----:B------:R-:W-:Y:S02]  /*0080*/  CS2R R12, SRZ ;  /* 0x00000000000c7805 */ /* 0x000fe4000001ff00 */
[----:B------:R-:W-:-:S02]  /*0090*/  CS2R R14, SRZ ;  /* 0x00000000000e7805 */ /* 0x000fc4000001ff00 */
[----:B-1----:R-:W-:-:S04]  /*00a0*/  SHF.L.U32 R0, R0, 0x1, RZ ;  /* 0x0000000100007819 */ /* 0x002fc800000006ff */
[----:B------:R-:W-:-:S04]  /*00b0*/  LOP3.LUT R0, R0, 0x3e, RZ, 0xc0, !PT ;  /* 0x0000003e00007812 */ /* 0x000fc800078ec0ff */
[----:B---3--:R-:W-:-:S04]  /*00c0*/  LEA R7, R9, R0, 0x6 ;  /* 0x0000000009077211 */ /* 0x008fc800078e30ff */
[C---:B------:R-:W-:Y:S02]  /*00d0*/  ISETP.GE.AND P0, PT, R7.reuse, 0x40, PT ;  /* 0x000000400700780c */ /* 0x040fe40003f06270 */
[----:B------:R-:W-:-:S05]  /*00e0*/  SHF.L.U32 R5, R7, 0x2, RZ ;  /* 0x0000000207057819 */ /* 0x000fca00000006ff */
[----:B--2---:R-:W-:Y:S02]  /*00f0*/  IMAD.WIDE R2, R5, 0x4, R2 ;  /* 0x0000000405027825 */ /* 0x004fe400078e0202 */
[----:B------:R-:W1:Y:S04]  /*0100*/  LDC.64 R4, c[0x0][0x218] ;  /* 0x00008600ff047b82 */ /* 0x000e680000000a00 */
[----:B------:R-:W2:Y:S04]  /*0110*/  @!P0 LDG.E.EL R10, desc[UR4][R2.64+0x4] ;  /* 0x00000404020a8981 */ /* 0x000ea8000c2e1900 */
[----:B------:R-:W3:Y:S04]  /*0120*/  @!P0 LDG.E.EL R11, desc[UR4][R2.64+0x14] ;  /* 0x00001404020b8981 */ /* 0x000ee8000c2e1900 */
[----:B------:R-:W4:Y:S01]  /*0130*/  @!P0 LDG.E.EL R6, desc[UR4][R2.64] ;  /* 0x0000000402068981 */ /* 0x000f22000c2e1900 */
[----:B------:R-:W-:-:S03]  /*0140*/  SHF.R.S32.HI R0, RZ, 0x19, R9 ;  /* 0x00000019ff007819 */ /* 0x000fc60000011409 */
[----:B------:R-:W5:Y:S04]  /*0150*/  @!P0 LDG.E.EL R8, desc[UR4][R2.64+0x10] ;  /* 0x0000100402088981 */ /* 0x000f68000c2e1900 */
[----:B------:R-:W5:Y:S01]  /*0160*/  @!P0 LDG.E.EL R12, desc[UR4][R2.64+0x8] ;  /* 0x00000804020c8981 */ /* 0x000f62000c2e1900 */
[----:B------:R-:W-:-:S03]  /*0170*/  SGXT R0, R0, 0x1 ;  /* 0x000000010000781a */ /* 0x000fc60000000200 */
[----:B------:R-:W5:Y:S04]  /*0180*/  @!P0 LDG.E.EL R13, desc[UR4][R2.64+0x18] ;  /* 0x00001804020d8981 */ /* 0x000f68000c2e1900 */
[----:B------:R-:W5:Y:S01]  /*0190*/  @!P0 LDG.E.EL R14, desc[UR4][R2.64+0xc] ;  /* 0x00000c04020e8981 */ /* 0x000f62000c2e1900 */
[----:B------:R-:W-:-:S03]  /*01a0*/  LEA.HI R0, R0, R7, RZ, 0x4 ;  /* 0x0000000700007211 */ /* 0x000fc600078f20ff */
[----:B------:R1:W5:Y:S01]  /*01b0*/  @!P0 LDG.E.EL R15, desc[UR4][R2.64+0x1c] ;  /* 0x00001c04020f8981 */ /* 0x000362000c2e1900 */
[----:B------:R-:W-:Y:S02]  /*01c0*/  LOP3.LUT R0, R0, 0xfffffff0, RZ, 0xc0, !PT ;  /* 0xfffffff000007812 */ /* 0x000fe400078ec0ff */
[----:B------:R-:W-:Y:S02]  /*01d0*/  CS2R R16, SRZ ;  /* 0x0000000000107805 */ /* 0x000fe4000001ff00 */
[----:B------:R-:W-:-:S05]  /*01e0*/  IADD3 R9, R7, -R0, RZ ;  /* 0x8000000007097210 */ /* 0x000fca0007ffe0ff */
[----:B-1----:R-:W-:Y:S01]  /*01f0*/  IMAD.WIDE R4, R9, 0x4, R4 ;  /* 0x0000000409047825 */ /* 0x002fe200078e0204 */
[----:B------:R-:W1:Y:S04]  /*0200*/  LDC.64 R2, c[0x0][0x220] ;  /* 0x00008800ff027b82 */ /* 0x000e680000000a00 */
[----:B------:R-:W5:Y:S01]  /*0210*/  @!P0 LDG.E.EL.64 R16, desc[UR4][R4.64] ;  /* 0x0000000404108981 */ /* 0x000f62000c2e1b00 */
[----:B-1----:R-:W-:-:S04]  /*0220*/  IMAD.WIDE R2, R7, 0x4, R2 ;  /* 0x0000000407027825 */ /* 0x002fc800078e0202 */
[----:B--2---:R-:W-:Y:S01]  /*0230*/  FMUL R9, R10, 4 ;  /* 0x408000000a097820 */ /* 0x004fe20000400000 */
[----:B---3--:R-:W-:-:S03]  /*0240*/  FMUL R11, R11, 4 ;  /* 0x408000000b0b7820 */ /* 0x008fc60000400000 */
[----:B----4-:R-:W-:Y:S01]  /*0250*/  FFMA R9, R6, 4, R9 ;  /* 0x4080000006097823 */ /* 0x010fe20000000009 */
[----:B-----5:R-:W-:-:S03]  /*0260*/  FFMA R8, R8, 4, R11 ;  /* 0x4080000008087823 */ /* 0x020fc6000000000b */
[----:B------:R-:W-:Y:S01]  /*0270*/  FFMA R9, R12, 4, R9 ;  /* 0x408000000c097823 */ /* 0x000fe20000000009 */
[----:B------:R-:W-:-:S03]  /*0280*/  FFMA R8, R13, 4, R8 ;  /* 0x408000000d087823 */ /* 0x000fc60000000008 */
[----:B------:R-:W-:Y:S01]  /*0290*/  FFMA R9, R14, 4, R9 ;  /* 0x408000000e097823 */ /* 0x000fe20000000009 */
[----:B------:R-:W-:-:S04]  /*02a0*/  FFMA R8, R15, 4, R8 ;  /* 0x408000000f087823 */ /* 0x000fc80000000008 */
[----:B------:R-:W-:Y:S02]  /*02b0*/  FSETP.GT.AND P1, PT, R9, RZ, PT ;  /* 0x000000ff0900720b */ /* 0x000fe40003f24000 */
[----:B------:R-:W-:-:S11]  /*02c0*/  FSETP.GT.AND P2, PT, R8, RZ, PT ;  /* 0x000000ff0800720b */ /* 0x000fd60003f44000 */
[----:B------:R-:W-:Y:S02]  /*02d0*/  @!P1 FMUL R9, R9, 0.20000000298023223877 ;  /* 0x3e4ccccd09099820 */ /* 0x000fe40000400000 */
[----:B------:R-:W-:Y:S02]  /*02e0*/  @!P2 FMUL R8, R8, 0.20000000298023223877 ;  /* 0x3e4ccccd0808a820 */ /* 0x000fe40000400000 */
[----:B------:R-:W-:Y:S02]  /*02f0*/  FADD R16, R9, -R16 ;  /* 0x8000001009107221 */ /* 0x000fe40000000000 */
[----:B------:R-:W-:Y:S02]  /*0300*/  FADD R17, R8, -R17 ;  /* 0x8000001108117221 */ /* 0x000fe40000000000 */
[----:B------:R-:W-:Y:S02]  /*0310*/  FMUL R16, R16, 1.4426950216293334961 ;  /* 0x3fb8aa3b10107820 */ /* 0x000fe40000400000 */
[----:B------:R-:W-:-:S03]  /*0320*/  FMUL R17, R17, 1.4426950216293334961 ;  /* 0x3fb8aa3b11117820 */ /* 0x000fc60000400000 */
[----:B------:R-:W-:Y:S02]  /*0330*/  FSETP.GEU.AND P1, PT, R16, -126, PT ;  /* 0xc2fc00001000780b */ /* 0x000fe40003f2e000 */
[----:B------:R-:W-:-:S11]  /*0340*/  FSETP.GEU.AND P2, PT, R17, -126, PT ;  /* 0xc2fc00001100780b */ /* 0x000fd60003f4e000 */
[----:B------:R-:W-:Y:S02]  /*0350*/  @!P1 FMUL R16, R16, 0.5 ;  /* 0x3f00000010109820 */ /* 0x000fe40000400000 */
[----:B------:R-:W-:Y:S02]  /*0360*/  @!P2 FMUL R17, R17, 0.5 ;  /* 0x3f0000001111a820 */ /* 0x000fe40000400000 */
[----:B------:R-:W1:Y:S08]  /*0370*/  MUFU.EX2 R4, R16 ;  /* 0x0000001000047308 */ /* 0x000e700000000800 */
[----:B------:R-:W2:Y:S01]  /*0380*/  MUFU.EX2 R5, R17 ;  /* 0x0000001100057308 */ /* 0x000ea20000000800 */
[----:B-1----:R-:W-:Y:S01]  /*0390*/  @!P1 FMUL R4, R4, R4 ;  /* 0x0000000404049220 */ /* 0x002fe20000400000 */
[----:B--2---:R-:W-:Y:S01]  /*03a0*/  @!P2 FMUL R5, R5, R5 ;  /* 0x000000050505a220 */ /* 0x004fe20000400000 */
[----:B------:R-:W-:Y:S06]  /*03b0*/  @P0 EXIT ;  /* 0x000000000000094d */ /* 0x000fec0003800000 */
[----:B------:R-:W-:Y:S01]  /*03c0*/  STG.E.64 desc[UR4][R2.64], R4 ;  /* 0x0000000402007986 */ /* 0x000fe2000c101b04 */
[----:B------:R-:W-:Y:S05]  /*03d0*/  EXIT ;  /* 0x000000000000794d */ /* 0x000fea0003800000 */
.L_x_0:
[----:B------:R-:W-:-:S00]  /*03e0*/  BRA `(.L_x_0) ;  /* 0xfffffffc00fc7947 */ /* 0x000fc0000383ffff */
[----:B------:R-:W-:-:S00]  /*03f0*/  NOP ;  /* 0x0000000000007918 */ /* 0x000fc00000000000 */
        /* <DEDUP_REMOVED lines=8> */
.L_x_1:


//--------------------- .nv.constant0.triton_poi_fused__softmax_leaky_relu_mul_sum_1 --------------------------
	.section	.nv.constant0.triton_poi_fused__softmax_leaky_relu_mul_sum_1,"a",@progbits
	.sectionflags	@""
	.align	4
.nv.constant0.triton_poi_fused__softmax_leaky_relu_mul_sum_1:
	.zero		556
